	.headerflags	@"EF_CUDA_TEXMODE_UNIFIED EF_CUDA_64BIT_ADDRESS EF_CUDA_ACCELERATORS EF_CUDA_SM90 EF_CUDA_VIRTUAL_SM(EF_CUDA_SM90)"
	.elftype	@"ET_EXEC"


//--------------------- .nv.info                  --------------------------
	.section	.nv.info,"",@"SHT_CUDA_INFO"
	.align	4


	//----- nvinfo : EIATTR_REGCOUNT
	.align		4
        /*0000*/ 	.byte	0x04, 0x2f
        /*0002*/ 	.short	(.L_1 - .L_0)
	.align		4
.L_0:
        /*0004*/ 	.word	index@(triton_poi_fused__to_copy_add_arange_clamp_mul_sub_21)
        /*0008*/ 	.word	0x0000000a


	//----- nvinfo : EIATTR_MIN_STACK_SIZE
	.align		4
.L_1:
        /*000c*/ 	.byte	0x04, 0x12
        /*000e*/ 	.short	(.L_3 - .L_2)
	.align		4
.L_2:
        /*0010*/ 	.word	index@(triton_poi_fused__to_copy_add_arange_clamp_mul_sub_21)
        /*0014*/ 	.word	0x00000000


	//----- nvinfo : EIATTR_FRAME_SIZE
	.align		4
.L_3:
        /*0018*/ 	.byte	0x04, 0x11
        /*001a*/ 	.short	(.L_5 - .L_4)
	.align		4
.L_4:
        /*001c*/ 	.word	index@(triton_poi_fused__to_copy_add_arange_clamp_mul_sub_21)
        /*0020*/ 	.word	0x00000000


	//----- nvinfo : EIATTR_MIN_STACK_SIZE
	.align		4
.L_5:
        /*0024*/ 	.byte	0x04, 0x12
        /*0026*/ 	.short	(.L_7 - .L_6)
	.align		4
.L_6:
        /*0028*/ 	.word	index@(triton_poi_fused__to_copy_add_arange_clamp_mul_sub_21)
        /*002c*/ 	.word	0x00000000
.L_7:


//--------------------- .nv.info.triton_poi_fused__to_copy_add_arange_clamp_mul_sub_21 --------------------------
	.section	.nv.info.triton_poi_fused__to_copy_add_arange_clamp_mul_sub_21,"",@"SHT_CUDA_INFO"
	.sectionflags	@""
	.align	4


	//----- nvinfo : EIATTR_CUDA_API_VERSION
	.align		4
        /*0000*/ 	.byte	0x04, 0x37
        /*0002*/ 	.short	(.L_9 - .L_8)
.L_8:
        /*0004*/ 	.word	0x0000007c


	//----- nvinfo : EIATTR_KPARAM_INFO
	.align		4
.L_9:
        /*0008*/ 	.byte	0x04, 0x17
        /*000a*/ 	.short	(.L_11 - .L_10)
.L_10:
        /*000c*/ 	.word	0x00000000
        /*0010*/ 	.short	0x0001
        /*0012*/ 	.short	0x0008
        /*0014*/ 	.byte	0x00, 0xf0, 0x11, 0x00


	//----- nvinfo : EIATTR_KPARAM_INFO
	.align		4
.L_11:
        /*0018*/ 	.byte	0x04, 0x17
        /*001a*/ 	.short	(.L_13 - .L_12)
.L_12:
        /*001c*/ 	.word	0x00000000
        /*0020*/ 	.short	0x0000
        /*0022*/ 	.short	0x0000
        /*0024*/ 	.byte	0x00, 0xf4, 0x21, 0x00


	//----- nvinfo : EIATTR_SPARSE_MMA_MASK
	.align		4
.L_13:
        /*0028*/ 	.byte	0x03, 0x50
        /*002a*/ 	.short	0x0000


	//----- nvinfo : EIATTR_MAXREG_COUNT
	.align		4
        /*002c*/ 	.byte	0x03, 0x1b
        /*002e*/ 	.short	0x00ff


	//----- nvinfo : EIATTR_EXIT_INSTR_OFFSETS
	.align		4
        /*0030*/ 	.byte	0x04, 0x1c
        /*0032*/ 	.short	(.L_15 - .L_14)


	//   ....[0]....
.L_14:
        /*0034*/ 	.word	0x00000110


	//   ....[1]....
        /*0038*/ 	.word	0x00000140


	//----- nvinfo : EIATTR_REQNTID
	.align		4
.L_15:
        /*003c*/ 	.byte	0x04, 0x10
        /*003e*/ 	.short	(.L_17 - .L_16)
.L_16:
        /*0040*/ 	.word	0x00000020
        /*0044*/ 	.word	0x00000001
        /*0048*/ 	.word	0x00000001


	//----- nvinfo : EIATTR_CBANK_PARAM_SIZE
	.align		4
.L_17:
        /*004c*/ 	.byte	0x03, 0x19
        /*004e*/ 	.short	0x000c


	//----- nvinfo : EIATTR_PARAM_CBANK
	.align		4
        /*0050*/ 	.byte	0x04, 0x0a
        /*0052*/ 	.short	(.L_19 - .L_18)
	.align		4
.L_18:
        /*0054*/ 	.word	index@(.nv.constant0.triton_poi_fused__to_copy_add_arange_clamp_mul_sub_21)
        /*0058*/ 	.short	0x0210
        /*005a*/ 	.short	0x000c


	//----- nvinfo : EIATTR_SW_WAR
	.align		4
.L_19:
        /*005c*/ 	.byte	0x04, 0x36
        /*005e*/ 	.short	(.L_21 - .L_20)
.L_20:
        /*0060*/ 	.word	0x00000008
.L_21:


//--------------------- .nv.callgraph             --------------------------
	.section	.nv.callgraph,"",@"SHT_CUDA_CALLGRAPH"
	.align	4
	.sectionentsize	8
	.align		4
        /*0000*/ 	.word	0x00000000
	.align		4
        /*0004*/ 	.word	0xffffffff
	.align		4
        /*0008*/ 	.word	0x00000000
	.align		4
        /*000c*/ 	.word	0xfffffffe
	.align		4
        /*0010*/ 	.word	0x00000000
	.align		4
        /*0014*/ 	.word	0xfffffffd
	.align		4
        /*0018*/ 	.word	0x00000000
	.align		4
        /*001c*/ 	.word	0xfffffffc


//--------------------- .text.triton_poi_fused__to_copy_add_arange_clamp_mul_sub_21 --------------------------
	.section	.text.triton_poi_fused__to_copy_add_arange_clamp_mul_sub_21,"ax",@progbits
	.align	128
        .global         triton_poi_fused__to_copy_add_arange_clamp_mul_sub_21
        .type           triton_poi_fused__to_copy_add_arange_clamp_mul_sub_21,@function
        .size           triton_poi_fused__to_copy_add_arange_clamp_mul_sub_21,(.L_x_1 - triton_poi_fused__to_copy_add_arange_clamp_mul_sub_21)
        .other          triton_poi_fused__to_copy_add_arange_clamp_mul_sub_21,@"STO_CUDA_ENTRY STV_DEFAULT"
triton_poi_fused__to_copy_add_arange_clamp_mul_sub_21:
.text.triton_poi_fused__to_copy_add_arange_clamp_mul_sub_21:
[----:B------:R-:W0:Y:S02]  /*0000*/  LDC R1, c[0x0][0x28] ;  /* 0x00000a00ff017b82 */ /* 0x000e240000000800 */
[----:B------:R-:W1:Y:S01]  /*0010*/  S2R R6, SR_TID.X ;  /* 0x0000000000067919 */ /* 0x000e620000002100 */
[----:B------:R-:W-:Y:S01]  /*0020*/  IMAD.MOV.U32 R3, RZ, RZ, 0x3f000000 ;  /* 0x3f000000ff037424 */ /* 0x000fe200078e00ff */
[----:B------:R-:W2:Y:S01]  /*0030*/  S2R R5, SR_CTAID.X ;  /* 0x0000000000057919 */ /* 0x000ea20000002500 */
[C---:B-1----:R-:W-:Y:S02]  /*0040*/  LOP3.LUT R0, R6.reuse, 0x1, RZ, 0xc0, !PT ;  /* 0x0000000106007812 */ /* 0x042fe400078ec0ff */
[----:B------:R-:W-:-:S03]  /*0050*/  LOP3.LUT P0, RZ, R6, 0x1e, RZ, 0xc0, !PT ;  /* 0x0000001e06ff7812 */ /* 0x000fc6000780c0ff */
[----:B--2---:R-:W-:-:S05]  /*0060*/  IMAD R5, R5, 0x2, R0 ;  /* 0x0000000205057824 */ /* 0x004fca00078e0200 */
[----:B------:R-:W-:Y:S02]  /*0070*/  I2FP.F32.S32 R0, R5 ;  /* 0x0000000500007245 */ /* 0x000fe40000201400 */
[----:B------:R-:W-:-:S03]  /*0080*/  ISETP.LT.AND P0, PT, R5, 0x2, !P0 ;  /* 0x000000020500780c */ /* 0x000fc60004701270 */
[----:B------:R-:W-:-:S04]  /*0090*/  FADD R0, R0, 0.5 ;  /* 0x3f00000000007421 */ /* 0x000fc80000000000 */
[----:B------:R-:W-:Y:S02]  /*00a0*/  FFMA R0, R0, R3, -0.5 ;  /* 0xbf00000000007423 */ /* 0x000fe40000000003 */
[----:B------:R-:W1:Y:S03]  /*00b0*/  LDC.64 R2, c[0x0][0x210] ;  /* 0x00008400ff027b82 */ /* 0x000e660000000a00 */
[----:B------:R-:W-:-:S04]  /*00c0*/  FMNMX R0, RZ, R0, !PT ;  /* 0x00000000ff007209 */ /* 0x000fc80007800000 */
[----:B------:R-:W2:Y:S02]  /*00d0*/  F2I.TRUNC.NTZ R4, R0 ;  /* 0x0000000000047305 */ /* 0x000ea4000020f100 */
[----:B--2---:R-:W-:Y:S01]  /*00e0*/  I2FP.F32.S32 R7, R4 ;  /* 0x0000000400077245 */ /* 0x004fe20000201400 */
[----:B-1----:R-:W-:-:S04]  /*00f0*/  IMAD.WIDE R2, R5, 0x4, R2 ;  /* 0x0000000405027825 */ /* 0x002fc800078e0202 */
[----:B------:R-:W-:Y:S01]  /*0100*/  FADD.SAT R7, R0, -R7 ;  /* 0x8000000700077221 */ /* 0x000fe20000002000 */
[----:B------:R-:W-:Y:S06]  /*0110*/  @!P0 EXIT ;  /* 0x000000000000894d */ /* 0x000fec0003800000 */
[----:B------:R-:W-:Y:S02]  /*0120*/  ULDC.64 UR4, c[0x0][0x208] ;  /* 0x0000820000047ab9 */ /* 0x000fe40000000a00 */
[----:B------:R-:W-:Y:S01]  /*0130*/  STG.E desc[UR4][R2.64], R7 ;  /* 0x0000000702007986 */ /* 0x000fe2000c101904 */
[----:B------:R-:W-:Y:S05]  /*0140*/  EXIT ;  /* 0x000000000000794d */ /* 0x000fea0003800000 */
.L_x_0:
[----:B------:R-:W-:-:S00]  /*0150*/  BRA `(.L_x_0) ;  /* 0xfffffffc00fc7947 */ /* 0x000fc0000383ffff */
[----:B------:R-:W-:-:S00]  /*0160*/  NOP ;  /* 0x0000000000007918 */ /* 0x000fc00000000000 */
        /* <DEDUP_REMOVED lines=9> */
.L_x_1:


//--------------------- .nv.constant0.triton_poi_fused__to_copy_add_arange_clamp_mul_sub_21 --------------------------
	.section	.nv.constant0.triton_poi_fused__to_copy_add_arange_clamp_mul_sub_21,"a",@progbits
	.sectionflags	@""
	.align	4
.nv.constant0.triton_poi_fused__to_copy_add_arange_clamp_mul_sub_21:
	.zero		540
